//
// Generated by NVIDIA NVVM Compiler
//
// Compiler Build ID: CL-36424714
// Cuda compilation tools, release 13.0, V13.0.88
// Based on NVVM 20.0.0
//

.version 9.0
.target sm_100
.address_size 64

	// .globl	_Z18sharedMemoryKernelPf
.const .align 4 .b8 constMatrix[1024];

.visible .entry _Z18sharedMemoryKernelPf(
	.param .u64 .ptr .align 1 _Z18sharedMemoryKernelPf_param_0
)
{


	ret;

}
	// .globl	_Z20constantMemoryKernelv
.visible .entry _Z20constantMemoryKernelv()
{


	ret;

}


// ===== COMPILED SASS (sm_100) =====

	.target	sm_100

	.elftype	@"ET_EXEC"


//--------------------- .note.nv.tkinfo           --------------------------
	.section	.note.nv.tkinfo,"",@"SHT_NOTE"
	.sectionflags	@"SHF_NOTE_NV_TKINFO"
	.tkinfo
        /*0018*/ 	.word	0x00000002
        /*0030*/ 	.string	""
        /*0030*/ 	.string	"ptxas"
        /*0030*/ 	.string	"Cuda compilation tools, release 13.0, V13.0.88"
        /*0030*/ 	.string	"Build cuda_13.0.r13.0/compiler.36424714_0"
        /*0030*/ 	.string	"-arch sm_100 -m 64 "



//--------------------- .note.nv.cuinfo           --------------------------
	.section	.note.nv.cuinfo,"",@"SHT_NOTE"
	.sectionflags	@"SHF_NOTE_NV_CUINFO"
        /*0018*/ 	.short	0x0002
        /*001a*/ 	.short	0x0064
        /*001c*/ 	.short	0x0082
	.zero		2


//--------------------- .nv.info                  --------------------------
	.section	.nv.info,"",@"SHT_CUDA_INFO"
	.align	4


	//----- nvinfo : EIATTR_REGCOUNT
	.align		4
        /*0000*/ 	.byte	0x04, 0x2f
        /*0002*/ 	.short	(.L_2 - .L_1)
	.align		4
.L_1:
        /*0004*/ 	.word	index@(_Z18sharedMemoryKernelPf)
        /*0008*/ 	.word	0x00000004


	//----- nvinfo : EIATTR_FRAME_SIZE
	.align		4
.L_2:
        /*000c*/ 	.byte	0x04, 0x11
        /*000e*/ 	.short	(.L_4 - .L_3)
	.align		4
.L_3:
        /*0010*/ 	.word	index@(_Z18sharedMemoryKernelPf)
        /*0014*/ 	.word	0x00000000


	//----- nvinfo : EIATTR_REGCOUNT
	.align		4
.L_4:
        /*0018*/ 	.byte	0x04, 0x2f
        /*001a*/ 	.short	(.L_6 - .L_5)
	.align		4
.L_5:
        /*001c*/ 	.word	index@(_Z20constantMemoryKernelv)
        /*0020*/ 	.word	0x00000004


	//----- nvinfo : EIATTR_FRAME_SIZE
	.align		4
.L_6:
        /*0024*/ 	.byte	0x04, 0x11
        /*0026*/ 	.short	(.L_8 - .L_7)
	.align		4
.L_7:
        /*0028*/ 	.word	index@(_Z20constantMemoryKernelv)
        /*002c*/ 	.word	0x00000000


	//----- nvinfo : EIATTR_MIN_STACK_SIZE
	.align		4
.L_8:
        /*0030*/ 	.byte	0x04, 0x12
        /*0032*/ 	.short	(.L_10 - .L_9)
	.align		4
.L_9:
        /*0034*/ 	.word	index@(_Z20constantMemoryKernelv)
        /*0038*/ 	.word	0x00000000


	//----- nvinfo : EIATTR_MIN_STACK_SIZE
	.align		4
.L_10:
        /*003c*/ 	.byte	0x04, 0x12
        /*003e*/ 	.short	(.L_12 - .L_11)
	.align		4
.L_11:
        /*0040*/ 	.word	index@(_Z18sharedMemoryKernelPf)
        /*0044*/ 	.word	0x00000000
.L_12:


//--------------------- .nv.compat                --------------------------
	.section	.nv.compat,"",@"SHT_CUDA_COMPAT_INFO"
	.align	4
        /*0000*/ 	.byte	0x02, 0x09, 0x00, 0x00, 0x02, 0x02, 0x01, 0x00, 0x02, 0x05, 0x05, 0x00, 0x03, 0x07, 0x01, 0x01
        /*0010*/ 	.byte	0x02, 0x03, 0x00, 0x00, 0x02, 0x06, 0x01, 0x00, 0x04, 0x0b, 0x08, 0x00, 0x09, 0x00, 0x00, 0x00
        /*0020*/ 	.byte	0x00, 0x00, 0x00, 0x00


//--------------------- .nv.info._Z20constantMemoryKernelv --------------------------
	.section	.nv.info._Z20constantMemoryKernelv,"",@"SHT_CUDA_INFO"
	.sectionflags	@""
	.align	4


	//----- nvinfo : EIATTR_CUDA_API_VERSION
	.align		4
        /*0000*/ 	.byte	0x04, 0x37
        /*0002*/ 	.short	(.L_14 - .L_13)
.L_13:
        /*0004*/ 	.word	0x00000082


	//----- nvinfo : EIATTR_SPARSE_MMA_MASK
	.align		4
.L_14:
        /*0008*/ 	.byte	0x03, 0x50
        /*000a*/ 	.short	0x0000


	//----- nvinfo : EIATTR_MAXREG_COUNT
	.align		4
        /*000c*/ 	.byte	0x03, 0x1b
        /*000e*/ 	.short	0x00ff


	//----- nvinfo : EIATTR_MERCURY_ISA_VERSION
	.align		4
        /*0010*/ 	.byte	0x03, 0x5f
        /*0012*/ 	.short	0x0101


	//----- nvinfo : EIATTR_VRC_CTA_INIT_COUNT
	.align		4
        /*0014*/ 	.byte	0x02, 0x4a
	.zero		1
	.zero		1


	//----- nvinfo : EIATTR_EXIT_INSTR_OFFSETS
	.align		4
        /*0018*/ 	.byte	0x04, 0x1c
        /*001a*/ 	.short	(.L_16 - .L_15)


	//   ....[0]....
.L_15:
        /*001c*/ 	.word	0x00000010


	//----- nvinfo : EIATTR_SW_WAR
	.align		4
.L_16:
        /*0020*/ 	.byte	0x04, 0x36
        /*0022*/ 	.short	(.L_18 - .L_17)
.L_17:
        /*0024*/ 	.word	0x00000008
.L_18:


//--------------------- .nv.info._Z18sharedMemoryKernelPf --------------------------
	.section	.nv.info._Z18sharedMemoryKernelPf,"",@"SHT_CUDA_INFO"
	.sectionflags	@""
	.align	4


	//----- nvinfo : EIATTR_CUDA_API_VERSION
	.align		4
        /*0000*/ 	.byte	0x04, 0x37
        /*0002*/ 	.short	(.L_20 - .L_19)
.L_19:
        /*0004*/ 	.word	0x00000082


	//----- nvinfo : EIATTR_KPARAM_INFO
	.align		4
.L_20:
        /*0008*/ 	.byte	0x04, 0x17
        /*000a*/ 	.short	(.L_22 - .L_21)
.L_21:
        /*000c*/ 	.word	0x00000000
        /*0010*/ 	.short	0x0000
        /*0012*/ 	.short	0x0000
        /*0014*/ 	.byte	0x00, 0xf5, 0x21, 0x00


	//----- nvinfo : EIATTR_SPARSE_MMA_MASK
	.align		4
.L_22:
        /*0018*/ 	.byte	0x03, 0x50
        /*001a*/ 	.short	0x0000


	//----- nvinfo : EIATTR_MAXREG_COUNT
	.align		4
        /*001c*/ 	.byte	0x03, 0x1b
        /*001e*/ 	.short	0x00ff


	//----- nvinfo : EIATTR_MERCURY_ISA_VERSION
	.align		4
        /*0020*/ 	.byte	0x03, 0x5f
        /*0022*/ 	.short	0x0101


	//----- nvinfo : EIATTR_VRC_CTA_INIT_COUNT
	.align		4
        /*0024*/ 	.byte	0x02, 0x4a
	.zero		1
	.zero		1


	//----- nvinfo : EIATTR_EXIT_INSTR_OFFSETS
	.align		4
        /*0028*/ 	.byte	0x04, 0x1c
        /*002a*/ 	.short	(.L_24 - .L_23)


	//   ....[0]....
.L_23:
        /*002c*/ 	.word	0x00000010


	//----- nvinfo : EIATTR_CBANK_PARAM_SIZE
	.align		4
.L_24:
        /*0030*/ 	.byte	0x03, 0x19
        /*0032*/ 	.short	0x0008


	//----- nvinfo : EIATTR_PARAM_CBANK
	.align		4
        /*0034*/ 	.byte	0x04, 0x0a
        /*0036*/ 	.short	(.L_26 - .L_25)
	.align		4
.L_25:
        /*0038*/ 	.word	index@(.nv.constant0._Z18sharedMemoryKernelPf)
        /*003c*/ 	.short	0x0380
        /*003e*/ 	.short	0x0008


	//----- nvinfo : EIATTR_SW_WAR
	.align		4
.L_26:
        /*0040*/ 	.byte	0x04, 0x36
        /*0042*/ 	.short	(.L_28 - .L_27)
.L_27:
        /*0044*/ 	.word	0x00000008
.L_28:


//--------------------- .nv.callgraph             --------------------------
	.section	.nv.callgraph,"",@"SHT_CUDA_CALLGRAPH"
	.align	4
	.sectionentsize	8
	.align		4
        /*0000*/ 	.word	0x00000000
	.align		4
        /*0004*/ 	.word	0xffffffff
	.align		4
        /*0008*/ 	.word	0x00000000
	.align		4
        /*000c*/ 	.word	0xfffffffe
	.align		4
        /*0010*/ 	.word	0x00000000
	.align		4
        /*0014*/ 	.word	0xfffffffd
	.align		4
        /*0018*/ 	.word	0x00000000
	.align		4
        /*001c*/ 	.word	0xfffffffc


//--------------------- .nv.constant3             --------------------------
	.section	.nv.constant3,"a",@progbits
	.align	4
.nv.constant3:
	.type		constMatrix,@object
	.size		constMatrix,(.L_0 - constMatrix)
constMatrix:
	.zero		1024
.L_0:


//--------------------- .text._Z20constantMemoryKernelv --------------------------
	.section	.text._Z20constantMemoryKernelv,"ax",@progbits
	.align	128
        .global         _Z20constantMemoryKernelv
        .type           _Z20constantMemoryKernelv,@function
        .size           _Z20constantMemoryKernelv,(.L_x_2 - _Z20constantMemoryKernelv)
        .other          _Z20constantMemoryKernelv,@"STO_CUDA_ENTRY STV_DEFAULT"
_Z20constantMemoryKernelv:
.text._Z20constantMemoryKernelv:
[----:B------:R-:W-:Y:S01]  /*0000*/  LDC R1, c[0x0][0x37c] ;  /* 0x0000df00ff017b82 */ /* 0x000fe20000000800 */
[----:B------:R-:W-:Y:S05]  /*0010*/  EXIT ;  /* 0x000000000000794d */ /* 0x000fea0003800000 */
.L_x_0:
[----:B------:R-:W-:-:S00]  /*0020*/  BRA `(.L_x_0) ;  /* 0xfffffffc00fc7947 */ /* 0x000fc0000383ffff */
[----:B------:R-:W-:-:S00]  /*0030*/  NOP ;  /* 0x0000000000007918 */ /* 0x000fc00000000000 */
        /* <DEDUP_REMOVED lines=12> */
.L_x_2:


//--------------------- .text._Z18sharedMemoryKernelPf --------------------------
	.section	.text._Z18sharedMemoryKernelPf,"ax",@progbits
	.align	128
        .global         _Z18sharedMemoryKernelPf
        .type           _Z18sharedMemoryKernelPf,@function
        .size           _Z18sharedMemoryKernelPf,(.L_x_3 - _Z18sharedMemoryKernelPf)
        .other          _Z18sharedMemoryKernelPf,@"STO_CUDA_ENTRY STV_DEFAULT"
_Z18sharedMemoryKernelPf:
.text._Z18sharedMemoryKernelPf:
[----:B------:R-:W-:Y:S01]  /*0000*/  LDC R1, c[0x0][0x37c] ;  /* 0x0000df00ff017b82 */ /* 0x000fe20000000800 */
[----:B------:R-:W-:Y:S05]  /*0010*/  EXIT ;  /* 0x000000000000794d */ /* 0x000fea0003800000 */
.L_x_1:
        /* <DEDUP_REMOVED lines=14> */
.L_x_3:


//--------------------- .nv.shared.reserved.0     --------------------------
	.section	.nv.shared.reserved.0,"aw",@nobits
	.weak		__nv_reservedSMEM_offset_0_alias
	.size		__nv_reservedSMEM_offset_0_alias, 0, 64
	.other		__nv_reservedSMEM_offset_0_alias,@"STO_CUDA_RESERVED_SHARED STV_DEFAULT"
__nv_reservedSMEM_offset_0_alias:
	.zero		0
	.zero		64


//--------------------- .nv.constant0._Z20constantMemoryKernelv --------------------------
	.section	.nv.constant0._Z20constantMemoryKernelv,"a",@progbits
	.sectionflags	@""
	.align	4
.nv.constant0._Z20constantMemoryKernelv:
	.zero		896


//--------------------- .nv.constant0._Z18sharedMemoryKernelPf --------------------------
	.section	.nv.constant0._Z18sharedMemoryKernelPf,"a",@progbits
	.sectionflags	@""
	.align	4
.nv.constant0._Z18sharedMemoryKernelPf:
	.zero		904


//--------------------- SYMBOLS --------------------------

	.type		.nv.reservedSmem.offset0,@object
	.size		.nv.reservedSmem.offset0,0x4
